//
// Generated by NVIDIA NVVM Compiler
//
// Compiler Build ID: CL-36424714
// Cuda compilation tools, release 13.0, V13.0.88
// Based on NVVM 20.0.0
//

.version 9.0
.target sm_100
.address_size 64

	// .globl	_Z12helloFromGPUv
.extern .func  (.param .b32 func_retval0) vprintf
(
	.param .b64 vprintf_param_0,
	.param .b64 vprintf_param_1
)
;
.global .align 1 .b8 $str[51] = {72, 101, 108, 108, 111, 32, 87, 111, 114, 108, 100, 32, 102, 114, 111, 109, 32, 71, 80, 85, 33, 32, 66, 108, 111, 99, 107, 32, 73, 68, 58, 32, 37, 100, 44, 32, 84, 104, 114, 101, 97, 100, 32, 73, 68, 58, 32, 37, 100, 10};

.visible .entry _Z12helloFromGPUv()
{
	.local .align 8 .b8 	__local_depot0[8];
	.reg .b64 	%SP;
	.reg .b64 	%SPL;
	.reg .b32 	%r<5>;
	.reg .b64 	%rd<5>;

	mov.u64 	%SPL, __local_depot0;
	cvta.local.u64 	%SP, %SPL;
	add.u64 	%rd1, %SP, 0;
	add.u64 	%rd2, %SPL, 0;
	mov.u32 	%r1, %ctaid.x;
	mov.u32 	%r2, %tid.x;
	st.local.v2.u32 	[%rd2], {%r1, %r2};
	mov.u64 	%rd3, $str;
	cvta.global.u64 	%rd4, %rd3;
	{ // callseq 0, 0
	.param .b64 param0;
	st.param.b64 	[param0], %rd4;
	.param .b64 param1;
	st.param.b64 	[param1], %rd1;
	.param .b32 retval0;
	call.uni (retval0), 
	vprintf, 
	(
	param0, 
	param1
	);
	ld.param.b32 	%r3, [retval0];
	} // callseq 0
	ret;

}


// ===== COMPILED SASS (sm_100) =====

	.target	sm_100

	.elftype	@"ET_EXEC"


//--------------------- .note.nv.tkinfo           --------------------------
	.section	.note.nv.tkinfo,"",@"SHT_NOTE"
	.sectionflags	@"SHF_NOTE_NV_TKINFO"
	.tkinfo
        /*0018*/ 	.word	0x00000002
        /*0030*/ 	.string	""
        /*0030*/ 	.string	"ptxas"
        /*0030*/ 	.string	"Cuda compilation tools, release 13.0, V13.0.88"
        /*0030*/ 	.string	"Build cuda_13.0.r13.0/compiler.36424714_0"
        /*0030*/ 	.string	"-arch sm_100 -m 64 "



//--------------------- .note.nv.cuinfo           --------------------------
	.section	.note.nv.cuinfo,"",@"SHT_NOTE"
	.sectionflags	@"SHF_NOTE_NV_CUINFO"
        /*0018*/ 	.short	0x0002
        /*001a*/ 	.short	0x0064
        /*001c*/ 	.short	0x0082
	.zero		2


//--------------------- .nv.info                  --------------------------
	.section	.nv.info,"",@"SHT_CUDA_INFO"
	.align	4


	//----- nvinfo : EIATTR_REGCOUNT
	.align		4
        /*0000*/ 	.byte	0x04, 0x2f
        /*0002*/ 	.short	(.L_2 - .L_1)
	.align		4
.L_1:
        /*0004*/ 	.word	index@(_Z12helloFromGPUv)
        /*0008*/ 	.word	0x00000018


	//----- nvinfo : EIATTR_FRAME_SIZE
	.align		4
.L_2:
        /*000c*/ 	.byte	0x04, 0x11
        /*000e*/ 	.short	(.L_4 - .L_3)
	.align		4
.L_3:
        /*0010*/ 	.word	index@(_Z12helloFromGPUv)
        /*0014*/ 	.word	0x00000008


	//----- nvinfo : EIATTR_MIN_STACK_SIZE
	.align		4
.L_4:
        /*0018*/ 	.byte	0x04, 0x12
        /*001a*/ 	.short	(.L_6 - .L_5)
	.align		4
.L_5:
        /*001c*/ 	.word	index@(_Z12helloFromGPUv)
        /*0020*/ 	.word	0x00000008
.L_6:


//--------------------- .nv.compat                --------------------------
	.section	.nv.compat,"",@"SHT_CUDA_COMPAT_INFO"
	.align	4
        /*0000*/ 	.byte	0x02, 0x09, 0x00, 0x00, 0x02, 0x02, 0x01, 0x00, 0x02, 0x05, 0x05, 0x00, 0x03, 0x07, 0x01, 0x01
        /*0010*/ 	.byte	0x02, 0x03, 0x00, 0x00, 0x02, 0x06, 0x01, 0x00, 0x04, 0x0b, 0x08, 0x00, 0x09, 0x00, 0x00, 0x00
        /*0020*/ 	.byte	0x00, 0x00, 0x00, 0x00


//--------------------- .nv.info._Z12helloFromGPUv --------------------------
	.section	.nv.info._Z12helloFromGPUv,"",@"SHT_CUDA_INFO"
	.sectionflags	@""
	.align	4


	//----- nvinfo : EIATTR_CUDA_API_VERSION
	.align		4
        /*0000*/ 	.byte	0x04, 0x37
        /*0002*/ 	.short	(.L_8 - .L_7)
.L_7:
        /*0004*/ 	.word	0x00000082


	//----- nvinfo : EIATTR_SPARSE_MMA_MASK
	.align		4
.L_8:
        /*0008*/ 	.byte	0x03, 0x50
        /*000a*/ 	.short	0x0000


	//----- nvinfo : EIATTR_MAXREG_COUNT
	.align		4
        /*000c*/ 	.byte	0x03, 0x1b
        /*000e*/ 	.short	0x00ff


	//----- nvinfo : EIATTR_EXTERNS
	.align		4
        /*0010*/ 	.byte	0x04, 0x0f
        /*0012*/ 	.short	(.L_10 - .L_9)


	//   ....[0]....
	.align		4
.L_9:
        /*0014*/ 	.word	index@(vprintf)


	//----- nvinfo : EIATTR_MERCURY_ISA_VERSION
	.align		4
.L_10:
        /*0018*/ 	.byte	0x03, 0x5f
        /*001a*/ 	.short	0x0101


	//----- nvinfo : EIATTR_VRC_CTA_INIT_COUNT
	.align		4
        /*001c*/ 	.byte	0x02, 0x4a
	.zero		1
	.zero		1


	//----- nvinfo : EIATTR_SYSCALL_OFFSETS
	.align		4
        /*0020*/ 	.byte	0x04, 0x46
        /*0022*/ 	.short	(.L_12 - .L_11)


	//   ....[0]....
.L_11:
        /*0024*/ 	.word	0x000000f0


	//----- nvinfo : EIATTR_EXIT_INSTR_OFFSETS
	.align		4
.L_12:
        /*0028*/ 	.byte	0x04, 0x1c
        /*002a*/ 	.short	(.L_14 - .L_13)


	//   ....[0]....
.L_13:
        /*002c*/ 	.word	0x00000100


	//----- nvinfo : EIATTR_SW_WAR
	.align		4
.L_14:
        /*0030*/ 	.byte	0x04, 0x36
        /*0032*/ 	.short	(.L_16 - .L_15)
.L_15:
        /*0034*/ 	.word	0x00000008
.L_16:


//--------------------- .nv.callgraph             --------------------------
	.section	.nv.callgraph,"",@"SHT_CUDA_CALLGRAPH"
	.align	4
	.sectionentsize	8
	.align		4
        /*0000*/ 	.word	0x00000000
	.align		4
        /*0004*/ 	.word	0xffffffff
	.align		4
        /*0008*/ 	.word	index@(_Z12helloFromGPUv)
	.align		4
        /*000c*/ 	.word	index@(vprintf)
	.align		4
        /*0010*/ 	.word	0x00000000
	.align		4
        /*0014*/ 	.word	0xfffffffe
	.align		4
        /*0018*/ 	.word	0x00000000
	.align		4
        /*001c*/ 	.word	0xfffffffd
	.align		4
        /*0020*/ 	.word	0x00000000
	.align		4
        /*0024*/ 	.word	0xfffffffc


//--------------------- .nv.constant4             --------------------------
	.section	.nv.constant4,"a",@progbits
	.align	8
	.align		8
.nv.constant4:
        /*0000*/ 	.dword	vprintf
	.align		8
        /*0008*/ 	.dword	$str


//--------------------- .text._Z12helloFromGPUv   --------------------------
	.section	.text._Z12helloFromGPUv,"ax",@progbits
	.align	128
        .global         _Z12helloFromGPUv
        .type           _Z12helloFromGPUv,@function
        .size           _Z12helloFromGPUv,(.L_x_2 - _Z12helloFromGPUv)
        .other          _Z12helloFromGPUv,@"STO_CUDA_ENTRY STV_DEFAULT"
_Z12helloFromGPUv:
.text._Z12helloFromGPUv:
[----:B------:R-:W0:Y:S01]  /*0000*/  LDC R1, c[0x0][0x37c] ;  /* 0x0000df00ff017b82 */ /* 0x000e220000000800 */
[----:B------:R-:W1:Y:S01]  /*0010*/  S2R R8, SR_CTAID.X ;  /* 0x0000000000087919 */ /* 0x000e620000002500 */
[----:B0-----:R-:W-:Y:S01]  /*0020*/  VIADD R1, R1, 0xfffffff8 ;  /* 0xfffffff801017836 */ /* 0x001fe20000000000 */
[----:B------:R-:W-:Y:S01]  /*0030*/  MOV R0, 0x0 ;  /* 0x0000000000007802 */ /* 0x000fe20000000f00 */
[----:B------:R-:W0:Y:S01]  /*0040*/  LDCU UR4, c[0x0][0x2f8] ;  /* 0x00005f00ff0477ac */ /* 0x000e220008000800 */
[----:B------:R-:W1:Y:S03]  /*0050*/  S2R R9, SR_TID.X ;  /* 0x0000000000097919 */ /* 0x000e660000002100 */
[----:B------:R2:W3:Y:S01]  /*0060*/  LDC.64 R2, c[0x4][R0] ;  /* 0x0100000000027b82 */ /* 0x0004e20000000a00 */
[----:B------:R-:W4:Y:S01]  /*0070*/  LDCU.64 UR6, c[0x4][0x8] ;  /* 0x01000100ff0677ac */ /* 0x000f220008000a00 */
[----:B------:R-:W5:Y:S01]  /*0080*/  LDCU UR5, c[0x0][0x2fc] ;  /* 0x00005f80ff0577ac */ /* 0x000f620008000800 */
[----:B0-----:R-:W-:Y:S01]  /*0090*/  IADD3 R6, P0, PT, R1, UR4, RZ ;  /* 0x0000000401067c10 */ /* 0x001fe2000ff1e0ff */
[----:B----4-:R-:W-:Y:S01]  /*00a0*/  IMAD.U32 R4, RZ, RZ, UR6 ;  /* 0x00000006ff047e24 */ /* 0x010fe2000f8e00ff */
[----:B------:R-:W-:-:S03]  /*00b0*/  MOV R5, UR7 ;  /* 0x0000000700057c02 */ /* 0x000fc60008000f00 */
[----:B-----5:R-:W-:Y:S01]  /*00c0*/  IMAD.X R7, RZ, RZ, UR5, P0 ;  /* 0x00000005ff077e24 */ /* 0x020fe200080e06ff */
[----:B-1----:R2:W-:Y:S07]  /*00d0*/  STL.64 [R1], R8 ;  /* 0x0000000801007387 */ /* 0x0025ee0000100a00 */
[----:B------:R-:W-:-:S07]  /*00e0*/  LEPC R20, `(.L_x_0) ;  /* 0x000000001014794e */ /* 0x000fce0000000000 */
[----:B--23--:R-:W-:Y:S05]  /*00f0*/  CALL.ABS.NOINC R2 ;  /* 0x0000000002007343 */ /* 0x00cfea0003c00000 */
.L_x_0:
[----:B------:R-:W-:Y:S05]  /*0100*/  EXIT ;  /* 0x000000000000794d */ /* 0x000fea0003800000 */
.L_x_1:
[----:B------:R-:W-:-:S00]  /*0110*/  BRA `(.L_x_1) ;  /* 0xfffffffc00fc7947 */ /* 0x000fc0000383ffff */
[----:B------:R-:W-:-:S00]  /*0120*/  NOP ;  /* 0x0000000000007918 */ /* 0x000fc00000000000 */
        /* <DEDUP_REMOVED lines=13> */
.L_x_2:


//--------------------- .nv.global.init           --------------------------
	.section	.nv.global.init,"aw",@progbits
.nv.global.init:
	.type		$str,@object
	.size		$str,(.L_0 - $str)
$str:
        /*0000*/ 	.byte	0x48, 0x65, 0x6c, 0x6c, 0x6f, 0x20, 0x57, 0x6f, 0x72, 0x6c, 0x64, 0x20, 0x66, 0x72, 0x6f, 0x6d
        /*0010*/ 	.byte	0x20, 0x47, 0x50, 0x55, 0x21, 0x20, 0x42, 0x6c, 0x6f, 0x63, 0x6b, 0x20, 0x49, 0x44, 0x3a, 0x20
        /*0020*/ 	.byte	0x25, 0x64, 0x2c, 0x20, 0x54, 0x68, 0x72, 0x65, 0x61, 0x64, 0x20, 0x49, 0x44, 0x3a, 0x20, 0x25
        /*0030*/ 	.byte	0x64, 0x0a, 0x00
.L_0:


//--------------------- .nv.shared.reserved.0     --------------------------
	.section	.nv.shared.reserved.0,"aw",@nobits
	.weak		__nv_reservedSMEM_offset_0_alias
	.size		__nv_reservedSMEM_offset_0_alias, 0, 64
	.other		__nv_reservedSMEM_offset_0_alias,@"STO_CUDA_RESERVED_SHARED STV_DEFAULT"
__nv_reservedSMEM_offset_0_alias:
	.zero		0
	.zero		64


//--------------------- .nv.constant0._Z12helloFromGPUv --------------------------
	.section	.nv.constant0._Z12helloFromGPUv,"a",@progbits
	.sectionflags	@""
	.align	4
.nv.constant0._Z12helloFromGPUv:
	.zero		896


//--------------------- SYMBOLS --------------------------

	.type		.nv.reservedSmem.offset0,@object
	.size		.nv.reservedSmem.offset0,0x4
	.type		vprintf,@function
